//
// Generated by NVIDIA NVVM Compiler
//
// Compiler Build ID: CL-36424714
// Cuda compilation tools, release 13.0, V13.0.88
// Based on NVVM 20.0.0
//

.version 9.0
.target sm_100
.address_size 64

	// .globl	_Z10cuda_hellov
.extern .func  (.param .b32 func_retval0) vprintf
(
	.param .b64 vprintf_param_0,
	.param .b64 vprintf_param_1
)
;
.global .align 1 .b8 $str[33] = {72, 101, 108, 108, 111, 32, 102, 114, 111, 109, 32, 66, 108, 111, 99, 107, 32, 37, 100, 44, 32, 84, 104, 114, 101, 97, 100, 32, 37, 100, 33, 10};

.visible .entry _Z10cuda_hellov()
{
	.local .align 8 .b8 	__local_depot0[8];
	.reg .b64 	%SP;
	.reg .b64 	%SPL;
	.reg .b32 	%r<5>;
	.reg .b64 	%rd<5>;

	mov.u64 	%SPL, __local_depot0;
	cvta.local.u64 	%SP, %SPL;
	add.u64 	%rd1, %SP, 0;
	add.u64 	%rd2, %SPL, 0;
	mov.u32 	%r1, %ctaid.x;
	mov.u32 	%r2, %tid.x;
	st.local.v2.u32 	[%rd2], {%r1, %r2};
	mov.u64 	%rd3, $str;
	cvta.global.u64 	%rd4, %rd3;
	{ // callseq 0, 0
	.param .b64 param0;
	st.param.b64 	[param0], %rd4;
	.param .b64 param1;
	st.param.b64 	[param1], %rd1;
	.param .b32 retval0;
	call.uni (retval0), 
	vprintf, 
	(
	param0, 
	param1
	);
	ld.param.b32 	%r3, [retval0];
	} // callseq 0
	ret;

}


// ===== COMPILED SASS (sm_100) =====

	.target	sm_100

	.elftype	@"ET_EXEC"


//--------------------- .note.nv.tkinfo           --------------------------
	.section	.note.nv.tkinfo,"",@"SHT_NOTE"
	.sectionflags	@"SHF_NOTE_NV_TKINFO"
	.tkinfo
        /*0018*/ 	.word	0x00000002
        /*0030*/ 	.string	""
        /*0030*/ 	.string	"ptxas"
        /*0030*/ 	.string	"Cuda compilation tools, release 13.0, V13.0.88"
        /*0030*/ 	.string	"Build cuda_13.0.r13.0/compiler.36424714_0"
        /*0030*/ 	.string	"-arch sm_100 -m 64 "



//--------------------- .note.nv.cuinfo           --------------------------
	.section	.note.nv.cuinfo,"",@"SHT_NOTE"
	.sectionflags	@"SHF_NOTE_NV_CUINFO"
        /*0018*/ 	.short	0x0002
        /*001a*/ 	.short	0x0064
        /*001c*/ 	.short	0x0082
	.zero		2


//--------------------- .nv.info                  --------------------------
	.section	.nv.info,"",@"SHT_CUDA_INFO"
	.align	4


	//----- nvinfo : EIATTR_REGCOUNT
	.align		4
        /*0000*/ 	.byte	0x04, 0x2f
        /*0002*/ 	.short	(.L_2 - .L_1)
	.align		4
.L_1:
        /*0004*/ 	.word	index@(_Z10cuda_hellov)
        /*0008*/ 	.word	0x00000018


	//----- nvinfo : EIATTR_FRAME_SIZE
	.align		4
.L_2:
        /*000c*/ 	.byte	0x04, 0x11
        /*000e*/ 	.short	(.L_4 - .L_3)
	.align		4
.L_3:
        /*0010*/ 	.word	index@(_Z10cuda_hellov)
        /*0014*/ 	.word	0x00000008


	//----- nvinfo : EIATTR_MIN_STACK_SIZE
	.align		4
.L_4:
        /*0018*/ 	.byte	0x04, 0x12
        /*001a*/ 	.short	(.L_6 - .L_5)
	.align		4
.L_5:
        /*001c*/ 	.word	index@(_Z10cuda_hellov)
        /*0020*/ 	.word	0x00000008
.L_6:


//--------------------- .nv.compat                --------------------------
	.section	.nv.compat,"",@"SHT_CUDA_COMPAT_INFO"
	.align	4
        /*0000*/ 	.byte	0x02, 0x09, 0x00, 0x00, 0x02, 0x02, 0x01, 0x00, 0x02, 0x05, 0x05, 0x00, 0x03, 0x07, 0x01, 0x01
        /*0010*/ 	.byte	0x02, 0x03, 0x00, 0x00, 0x02, 0x06, 0x01, 0x00, 0x04, 0x0b, 0x08, 0x00, 0x09, 0x00, 0x00, 0x00
        /*0020*/ 	.byte	0x00, 0x00, 0x00, 0x00


//--------------------- .nv.info._Z10cuda_hellov  --------------------------
	.section	.nv.info._Z10cuda_hellov,"",@"SHT_CUDA_INFO"
	.sectionflags	@""
	.align	4


	//----- nvinfo : EIATTR_CUDA_API_VERSION
	.align		4
        /*0000*/ 	.byte	0x04, 0x37
        /*0002*/ 	.short	(.L_8 - .L_7)
.L_7:
        /*0004*/ 	.word	0x00000082


	//----- nvinfo : EIATTR_SPARSE_MMA_MASK
	.align		4
.L_8:
        /*0008*/ 	.byte	0x03, 0x50
        /*000a*/ 	.short	0x0000


	//----- nvinfo : EIATTR_MAXREG_COUNT
	.align		4
        /*000c*/ 	.byte	0x03, 0x1b
        /*000e*/ 	.short	0x00ff


	//----- nvinfo : EIATTR_EXTERNS
	.align		4
        /*0010*/ 	.byte	0x04, 0x0f
        /*0012*/ 	.short	(.L_10 - .L_9)


	//   ....[0]....
	.align		4
.L_9:
        /*0014*/ 	.word	index@(vprintf)


	//----- nvinfo : EIATTR_MERCURY_ISA_VERSION
	.align		4
.L_10:
        /*0018*/ 	.byte	0x03, 0x5f
        /*001a*/ 	.short	0x0101


	//----- nvinfo : EIATTR_VRC_CTA_INIT_COUNT
	.align		4
        /*001c*/ 	.byte	0x02, 0x4a
	.zero		1
	.zero		1


	//----- nvinfo : EIATTR_SYSCALL_OFFSETS
	.align		4
        /*0020*/ 	.byte	0x04, 0x46
        /*0022*/ 	.short	(.L_12 - .L_11)


	//   ....[0]....
.L_11:
        /*0024*/ 	.word	0x000000f0


	//----- nvinfo : EIATTR_EXIT_INSTR_OFFSETS
	.align		4
.L_12:
        /*0028*/ 	.byte	0x04, 0x1c
        /*002a*/ 	.short	(.L_14 - .L_13)


	//   ....[0]....
.L_13:
        /*002c*/ 	.word	0x00000100


	//----- nvinfo : EIATTR_SW_WAR
	.align		4
.L_14:
        /*0030*/ 	.byte	0x04, 0x36
        /*0032*/ 	.short	(.L_16 - .L_15)
.L_15:
        /*0034*/ 	.word	0x00000008
.L_16:


//--------------------- .nv.callgraph             --------------------------
	.section	.nv.callgraph,"",@"SHT_CUDA_CALLGRAPH"
	.align	4
	.sectionentsize	8
	.align		4
        /*0000*/ 	.word	0x00000000
	.align		4
        /*0004*/ 	.word	0xffffffff
	.align		4
        /*0008*/ 	.word	index@(_Z10cuda_hellov)
	.align		4
        /*000c*/ 	.word	index@(vprintf)
	.align		4
        /*0010*/ 	.word	0x00000000
	.align		4
        /*0014*/ 	.word	0xfffffffe
	.align		4
        /*0018*/ 	.word	0x00000000
	.align		4
        /*001c*/ 	.word	0xfffffffd
	.align		4
        /*0020*/ 	.word	0x00000000
	.align		4
        /*0024*/ 	.word	0xfffffffc


//--------------------- .nv.constant4             --------------------------
	.section	.nv.constant4,"a",@progbits
	.align	8
	.align		8
.nv.constant4:
        /*0000*/ 	.dword	vprintf
	.align		8
        /*0008*/ 	.dword	$str


//--------------------- .text._Z10cuda_hellov     --------------------------
	.section	.text._Z10cuda_hellov,"ax",@progbits
	.align	128
        .global         _Z10cuda_hellov
        .type           _Z10cuda_hellov,@function
        .size           _Z10cuda_hellov,(.L_x_2 - _Z10cuda_hellov)
        .other          _Z10cuda_hellov,@"STO_CUDA_ENTRY STV_DEFAULT"
_Z10cuda_hellov:
.text._Z10cuda_hellov:
[----:B------:R-:W0:Y:S01]  /*0000*/  LDC R1, c[0x0][0x37c] ;  /* 0x0000df00ff017b82 */ /* 0x000e220000000800 */
[----:B------:R-:W1:Y:S01]  /*0010*/  S2R R8, SR_CTAID.X ;  /* 0x0000000000087919 */ /* 0x000e620000002500 */
[----:B0-----:R-:W-:Y:S01]  /*0020*/  VIADD R1, R1, 0xfffffff8 ;  /* 0xfffffff801017836 */ /* 0x001fe20000000000 */
[----:B------:R-:W-:Y:S01]  /*0030*/  MOV R0, 0x0 ;  /* 0x0000000000007802 */ /* 0x000fe20000000f00 */
[----:B------:R-:W0:Y:S01]  /*0040*/  LDCU UR4, c[0x0][0x2f8] ;  /* 0x00005f00ff0477ac */ /* 0x000e220008000800 */
[----:B------:R-:W1:Y:S03]  /*0050*/  S2R R9, SR_TID.X ;  /* 0x0000000000097919 */ /* 0x000e660000002100 */
[----:B------:R2:W3:Y:S01]  /*0060*/  LDC.64 R2, c[0x4][R0] ;  /* 0x0100000000027b82 */ /* 0x0004e20000000a00 */
[----:B------:R-:W4:Y:S01]  /*0070*/  LDCU.64 UR6, c[0x4][0x8] ;  /* 0x01000100ff0677ac */ /* 0x000f220008000a00 */
[----:B------:R-:W5:Y:S01]  /*0080*/  LDCU UR5, c[0x0][0x2fc] ;  /* 0x00005f80ff0577ac */ /* 0x000f620008000800 */
[----:B0-----:R-:W-:Y:S01]  /*0090*/  IADD3 R6, P0, PT, R1, UR4, RZ ;  /* 0x0000000401067c10 */ /* 0x001fe2000ff1e0ff */
[----:B----4-:R-:W-:Y:S01]  /*00a0*/  IMAD.U32 R4, RZ, RZ, UR6 ;  /* 0x00000006ff047e24 */ /* 0x010fe2000f8e00ff */
[----:B------:R-:W-:-:S03]  /*00b0*/  MOV R5, UR7 ;  /* 0x0000000700057c02 */ /* 0x000fc60008000f00 */
[----:B-----5:R-:W-:Y:S01]  /*00c0*/  IMAD.X R7, RZ, RZ, UR5, P0 ;  /* 0x00000005ff077e24 */ /* 0x020fe200080e06ff */
[----:B-1----:R2:W-:Y:S07]  /*00d0*/  STL.64 [R1], R8 ;  /* 0x0000000801007387 */ /* 0x0025ee0000100a00 */
[----:B------:R-:W-:-:S07]  /*00e0*/  LEPC R20, `(.L_x_0) ;  /* 0x000000001014794e */ /* 0x000fce0000000000 */
[----:B--23--:R-:W-:Y:S05]  /*00f0*/  CALL.ABS.NOINC R2 ;  /* 0x0000000002007343 */ /* 0x00cfea0003c00000 */
.L_x_0:
[----:B------:R-:W-:Y:S05]  /*0100*/  EXIT ;  /* 0x000000000000794d */ /* 0x000fea0003800000 */
.L_x_1:
[----:B------:R-:W-:-:S00]  /*0110*/  BRA `(.L_x_1) ;  /* 0xfffffffc00fc7947 */ /* 0x000fc0000383ffff */
[----:B------:R-:W-:-:S00]  /*0120*/  NOP ;  /* 0x0000000000007918 */ /* 0x000fc00000000000 */
        /* <DEDUP_REMOVED lines=13> */
.L_x_2:


//--------------------- .nv.global.init           --------------------------
	.section	.nv.global.init,"aw",@progbits
.nv.global.init:
	.type		$str,@object
	.size		$str,(.L_0 - $str)
$str:
        /*0000*/ 	.byte	0x48, 0x65, 0x6c, 0x6c, 0x6f, 0x20, 0x66, 0x72, 0x6f, 0x6d, 0x20, 0x42, 0x6c, 0x6f, 0x63, 0x6b
        /*0010*/ 	.byte	0x20, 0x25, 0x64, 0x2c, 0x20, 0x54, 0x68, 0x72, 0x65, 0x61, 0x64, 0x20, 0x25, 0x64, 0x21, 0x0a
        /*0020*/ 	.byte	0x00
.L_0:


//--------------------- .nv.shared.reserved.0     --------------------------
	.section	.nv.shared.reserved.0,"aw",@nobits
	.weak		__nv_reservedSMEM_offset_0_alias
	.size		__nv_reservedSMEM_offset_0_alias, 0, 64
	.other		__nv_reservedSMEM_offset_0_alias,@"STO_CUDA_RESERVED_SHARED STV_DEFAULT"
__nv_reservedSMEM_offset_0_alias:
	.zero		0
	.zero		64


//--------------------- .nv.constant0._Z10cuda_hellov --------------------------
	.section	.nv.constant0._Z10cuda_hellov,"a",@progbits
	.sectionflags	@""
	.align	4
.nv.constant0._Z10cuda_hellov:
	.zero		896


//--------------------- SYMBOLS --------------------------

	.type		.nv.reservedSmem.offset0,@object
	.size		.nv.reservedSmem.offset0,0x4
	.type		vprintf,@function
